	.headerflags	@"EF_CUDA_TEXMODE_UNIFIED EF_CUDA_64BIT_ADDRESS EF_CUDA_ACCELERATORS EF_CUDA_SM90 EF_CUDA_VIRTUAL_SM(EF_CUDA_SM90)"
	.elftype	@"ET_EXEC"


//--------------------- .nv.info                  --------------------------
	.section	.nv.info,"",@"SHT_CUDA_INFO"
	.align	4


	//----- nvinfo : EIATTR_REGCOUNT
	.align		4
        /*0000*/ 	.byte	0x04, 0x2f
        /*0002*/ 	.short	(.L_3 - .L_2)
	.align		4
.L_2:
        /*0004*/ 	.word	index@(triton_poi_fused__native_batch_norm_legit_no_training_relu_3)
        /*0008*/ 	.word	0x00000026


	//----- nvinfo : EIATTR_MIN_STACK_SIZE
	.align		4
.L_3:
        /*000c*/ 	.byte	0x04, 0x12
        /*000e*/ 	.short	(.L_5 - .L_4)
	.align		4
.L_4:
        /*0010*/ 	.word	index@(triton_poi_fused__native_batch_norm_legit_no_training_relu_3)
        /*0014*/ 	.word	0x00000000


	//----- nvinfo : EIATTR_FRAME_SIZE
	.align		4
.L_5:
        /*0018*/ 	.byte	0x04, 0x11
        /*001a*/ 	.short	(.L_7 - .L_6)
	.align		4
.L_6:
        /*001c*/ 	.word	index@(triton_poi_fused__native_batch_norm_legit_no_training_relu_3)
        /*0020*/ 	.word	0x00000000


	//----- nvinfo : EIATTR_MIN_STACK_SIZE
	.align		4
.L_7:
        /*0024*/ 	.byte	0x04, 0x12
        /*0026*/ 	.short	(.L_9 - .L_8)
	.align		4
.L_8:
        /*0028*/ 	.word	index@(triton_poi_fused__native_batch_norm_legit_no_training_relu_3)
        /*002c*/ 	.word	0x00000000
.L_9:


//--------------------- .nv.info.triton_poi_fused__native_batch_norm_legit_no_training_relu_3 --------------------------
	.section	.nv.info.triton_poi_fused__native_batch_norm_legit_no_training_relu_3,"",@"SHT_CUDA_INFO"
	.sectionflags	@""
	.align	4


	//----- nvinfo : EIATTR_CUDA_API_VERSION
	.align		4
        /*0000*/ 	.byte	0x04, 0x37
        /*0002*/ 	.short	(.L_11 - .L_10)
.L_10:
        /*0004*/ 	.word	0x0000007c


	//----- nvinfo : EIATTR_KPARAM_INFO
	.align		4
.L_11:
        /*0008*/ 	.byte	0x04, 0x17
        /*000a*/ 	.short	(.L_13 - .L_12)
.L_12:
        /*000c*/ 	.word	0x00000000
        /*0010*/ 	.short	0x0007
        /*0012*/ 	.short	0x0034
        /*0014*/ 	.byte	0x00, 0xf0, 0x11, 0x00


	//----- nvinfo : EIATTR_KPARAM_INFO
	.align		4
.L_13:
        /*0018*/ 	.byte	0x04, 0x17
        /*001a*/ 	.short	(.L_15 - .L_14)
.L_14:
        /*001c*/ 	.word	0x00000000
        /*0020*/ 	.short	0x0006
        /*0022*/ 	.short	0x0030
        /*0024*/ 	.byte	0x00, 0xf0, 0x11, 0x00


	//----- nvinfo : EIATTR_KPARAM_INFO
	.align		4
.L_15:
        /*0028*/ 	.byte	0x04, 0x17
        /*002a*/ 	.short	(.L_17 - .L_16)
.L_16:
        /*002c*/ 	.word	0x00000000
        /*0030*/ 	.short	0x0005
        /*0032*/ 	.short	0x0028
        /*0034*/ 	.byte	0x00, 0xf4, 0x21, 0x00


	//----- nvinfo : EIATTR_KPARAM_INFO
	.align		4
.L_17:
        /*0038*/ 	.byte	0x04, 0x17
        /*003a*/ 	.short	(.L_19 - .L_18)
.L_18:
        /*003c*/ 	.word	0x00000000
        /*0040*/ 	.short	0x0004
        /*0042*/ 	.short	0x0020
        /*0044*/ 	.byte	0x00, 0xf4, 0x21, 0x00


	//----- nvinfo : EIATTR_KPARAM_INFO
	.align		4
.L_19:
        /*0048*/ 	.byte	0x04, 0x17
        /*004a*/ 	.short	(.L_21 - .L_20)
.L_20:
        /*004c*/ 	.word	0x00000000
        /*0050*/ 	.short	0x0003
        /*0052*/ 	.short	0x0018
        /*0054*/ 	.byte	0x00, 0xf4, 0x21, 0x00


	//----- nvinfo : EIATTR_KPARAM_INFO
	.align		4
.L_21:
        /*0058*/ 	.byte	0x04, 0x17
        /*005a*/ 	.short	(.L_23 - .L_22)
.L_22:
        /*005c*/ 	.word	0x00000000
        /*0060*/ 	.short	0x0002
        /*0062*/ 	.short	0x0010
        /*0064*/ 	.byte	0x00, 0xf4, 0x21, 0x00


	//----- nvinfo : EIATTR_KPARAM_INFO
	.align		4
.L_23:
        /*0068*/ 	.byte	0x04, 0x17
        /*006a*/ 	.short	(.L_25 - .L_24)
.L_24:
        /*006c*/ 	.word	0x00000000
        /*0070*/ 	.short	0x0001
        /*0072*/ 	.short	0x0008
        /*0074*/ 	.byte	0x00, 0xf4, 0x21, 0x00


	//----- nvinfo : EIATTR_KPARAM_INFO
	.align		4
.L_25:
        /*0078*/ 	.byte	0x04, 0x17
        /*007a*/ 	.short	(.L_27 - .L_26)
.L_26:
        /*007c*/ 	.word	0x00000000
        /*0080*/ 	.short	0x0000
        /*0082*/ 	.short	0x0000
        /*0084*/ 	.byte	0x00, 0xf4, 0x21, 0x00


	//----- nvinfo : EIATTR_SPARSE_MMA_MASK
	.align		4
.L_27:
        /*0088*/ 	.byte	0x03, 0x50
        /*008a*/ 	.short	0x0000


	//----- nvinfo : EIATTR_MAXREG_COUNT
	.align		4
        /*008c*/ 	.byte	0x03, 0x1b
        /*008e*/ 	.short	0x00ff


	//----- nvinfo : EIATTR_EXIT_INSTR_OFFSETS
	.align		4
        /*0090*/ 	.byte	0x04, 0x1c
        /*0092*/ 	.short	(.L_29 - .L_28)


	//   ....[0]....
.L_28:
        /*0094*/ 	.word	0x00001490


	//   ....[1]....
        /*0098*/ 	.word	0x000014e0


	//----- nvinfo : EIATTR_REQNTID
	.align		4
.L_29:
        /*009c*/ 	.byte	0x04, 0x10
        /*009e*/ 	.short	(.L_31 - .L_30)
.L_30:
        /*00a0*/ 	.word	0x00000080
        /*00a4*/ 	.word	0x00000001
        /*00a8*/ 	.word	0x00000001


	//----- nvinfo : EIATTR_CBANK_PARAM_SIZE
	.align		4
.L_31:
        /*00ac*/ 	.byte	0x03, 0x19
        /*00ae*/ 	.short	0x0038


	//----- nvinfo : EIATTR_PARAM_CBANK
	.align		4
        /*00b0*/ 	.byte	0x04, 0x0a
        /*00b2*/ 	.short	(.L_33 - .L_32)
	.align		4
.L_32:
        /*00b4*/ 	.word	index@(.nv.constant0.triton_poi_fused__native_batch_norm_legit_no_training_relu_3)
        /*00b8*/ 	.short	0x0210
        /*00ba*/ 	.short	0x0038


	//----- nvinfo : EIATTR_SW_WAR
	.align		4
.L_33:
        /*00bc*/ 	.byte	0x04, 0x36
        /*00be*/ 	.short	(.L_35 - .L_34)
.L_34:
        /*00c0*/ 	.word	0x00000008
.L_35:


//--------------------- .nv.callgraph             --------------------------
	.section	.nv.callgraph,"",@"SHT_CUDA_CALLGRAPH"
	.align	4
	.sectionentsize	8
	.align		4
        /*0000*/ 	.word	0x00000000
	.align		4
        /*0004*/ 	.word	0xffffffff
	.align		4
        /*0008*/ 	.word	0x00000000
	.align		4
        /*000c*/ 	.word	0xfffffffe
	.align		4
        /*0010*/ 	.word	0x00000000
	.align		4
        /*0014*/ 	.word	0xfffffffd
	.align		4
        /*0018*/ 	.word	0x00000000
	.align		4
        /*001c*/ 	.word	0xfffffffc


//--------------------- .nv.constant4             --------------------------
	.section	.nv.constant4,"a",@progbits
	.align	8
	.align		8
.nv.constant4:
        /*0000*/ 	.dword	_$_str
	.align		8
        /*0008*/ 	.dword	_$_str_$_2


//--------------------- .text.triton_poi_fused__native_batch_norm_legit_no_training_relu_3 --------------------------
	.section	.text.triton_poi_fused__native_batch_norm_legit_no_training_relu_3,"ax",@progbits
	.sectionflags	@"SHF_BARRIERS=1"
	.align	128
        .global         triton_poi_fused__native_batch_norm_legit_no_training_relu_3
        .type           triton_poi_fused__native_batch_norm_legit_no_training_relu_3,@function
        .size           triton_poi_fused__native_batch_norm_legit_no_training_relu_3,(.L_x_1 - triton_poi_fused__native_batch_norm_legit_no_training_relu_3)
        .other          triton_poi_fused__native_batch_norm_legit_no_training_relu_3,@"STO_CUDA_ENTRY STV_DEFAULT"
triton_poi_fused__native_batch_norm_legit_no_training_relu_3:
.text.triton_poi_fused__native_batch_norm_legit_no_training_relu_3:
[----:B------:R-:W0:Y:S01]  /*0000*/  LDC R1, c[0x0][0x28] ;  /* 0x00000a00ff017b82 */ /* 0x000e220000000800 */
[----:B------:R-:W1:Y:S07]  /*0010*/  S2R R0, SR_TID.X ;  /* 0x0000000000007919 */ /* 0x000e6e0000002100 */
[----:B------:R-:W2:Y:S01]  /*0020*/  S2UR UR4, SR_CTAID.Y ;  /* 0x00000000000479c3 */ /* 0x000ea20000002600 */
[----:B------:R-:W-:Y:S02]  /*0030*/  CS2R R8, SRZ ;  /* 0x0000000000087805 */ /* 0x000fe4000001ff00 */
[----:B------:R-:W-:Y:S01]  /*0040*/  CS2R R10, SRZ ;  /* 0x00000000000a7805 */ /* 0x000fe2000001ff00 */
[----:B------:R-:W-:-:S04]  /*0050*/  ULDC.64 UR8, c[0x0][0x208] ;  /* 0x0000820000087ab9 */ /* 0x000fc80000000a00 */
[----:B------:R-:W3:Y:S08]  /*0060*/  S2UR UR7, SR_CTAID.X ;  /* 0x00000000000779c3 */ /* 0x000ef00000002500 */
[----:B------:R-:W4:Y:S01]  /*0070*/  LDC.64 R24, c[0x0][0x218] ;  /* 0x00008600ff187b82 */ /* 0x000f220000000a00 */
[----:B--2---:R-:W-:-:S07]  /*0080*/  USHF.L.U32 UR4, UR4, 0xa, URZ ;  /* 0x0000000a04047899 */ /* 0x004fce000800063f */
[----:B------:R-:W2:Y:S01]  /*0090*/  LDC.64 R32, c[0x0][0x210] ;  /* 0x00008400ff207b82 */ /* 0x000ea20000000a00 */
[----:B-1----:R-:W-:Y:S01]  /*00a0*/  IMAD.SHL.U32 R2, R0, 0x4, RZ ;  /* 0x0000000400027824 */ /* 0x002fe200078e00ff */
[----:B---3--:R-:W-:-:S06]  /*00b0*/  UISETP.GE.AND UP0, UPT, UR7, 0x3c1, UPT ;  /* 0x000003c10700788c */ /* 0x008fcc000bf06270 */
[----:B------:R-:W1:Y:S01]  /*00c0*/  LDC.64 R26, c[0x0][0x220] ;  /* 0x00008800ff1a7b82 */ /* 0x000e620000000a00 */
[----:B------:R-:W-:Y:S02]  /*00d0*/  MOV R7, UR7 ;  /* 0x0000000700077c02 */ /* 0x000fe40008000f00 */
[----:B------:R-:W-:Y:S02]  /*00e0*/  LOP3.LUT R3, R2, 0x1fc, RZ, 0xc0, !PT ;  /* 0x000001fc02037812 */ /* 0x000fe400078ec0ff */
[----:B------:R-:W-:Y:S02]  /*00f0*/  PLOP3.LUT P0, PT, PT, PT, UP0, 0x80, 0x0 ;  /* 0x000000000000781c */ /* 0x000fe40003f0f008 */
[----:B------:R-:W-:-:S04]  /*0100*/  LOP3.LUT R4, R3, UR4, RZ, 0xfc, !PT ;  /* 0x0000000403047c12 */ /* 0x000fc8000f8efcff */
[C---:B------:R-:W-:Y:S01]  /*0110*/  ISETP.GE.AND P2, PT, R4.reuse, 0x300, PT ;  /* 0x000003000400780c */ /* 0x040fe20003f46270 */
[C---:B------:R-:W-:Y:S01]  /*0120*/  IMAD.HI R2, R4.reuse, 0x2aaaaaab, RZ ;  /* 0x2aaaaaab04027827 */ /* 0x040fe200078e02ff */
[----:B------:R-:W-:-:S04]  /*0130*/  ISETP.LT.AND P1, PT, R4, 0x300, !P0 ;  /* 0x000003000400780c */ /* 0x000fc80004721270 */
[----:B------:R-:W-:-:S04]  /*0140*/  SHF.R.U32.HI R5, RZ, 0x1f, R2 ;  /* 0x0000001fff057819 */ /* 0x000fc80000011602 */
[----:B------:R-:W-:-:S05]  /*0150*/  LEA.HI.SX32 R5, R2, R5, 0x1b ;  /* 0x0000000502057211 */ /* 0x000fca00078fdaff */
[----:B------:R-:W-:-:S04]  /*0160*/  IMAD R2, R5, -0xc0, R4 ;  /* 0xffffff4005027824 */ /* 0x000fc800078e0204 */
[----:B------:R-:W-:Y:S02]  /*0170*/  IMAD R6, R7, 0xc0, R2 ;  /* 0x000000c007067824 */ /* 0x000fe400078e0202 */
[----:B----4-:R-:W-:-:S04]  /*0180*/  IMAD.WIDE R14, R2, 0x4, R24 ;  /* 0x00000004020e7825 */ /* 0x010fc800078e0218 */
[----:B------:R-:W-:Y:S01]  /*0190*/  IMAD R13, R5, 0x2d0c0, R6 ;  /* 0x0002d0c0050d7824 */ /* 0x000fe200078e0206 */
[----:B------:R-:W-:Y:S02]  /*01a0*/  CS2R R4, SRZ ;  /* 0x0000000000047805 */ /* 0x000fe4000001ff00 */
[----:B------:R-:W-:Y:S01]  /*01b0*/  CS2R R6, SRZ ;  /* 0x0000000000067805 */ /* 0x000fe2000001ff00 */
[----:B------:R-:W-:Y:S01]  /*01c0*/  IMAD.U32 R16, RZ, RZ, UR4 ;  /* 0x00000004ff107e24 */ /* 0x000fe2000f8e00ff */
[----:B------:R3:W4:Y:S01]  /*01d0*/  @!P2 LDG.E.EL.128 R8, desc[UR8][R14.64] ;  /* 0x000000080e08a981 */ /* 0x000722000c2e1d00 */
[----:B--2---:R-:W-:-:S03]  /*01e0*/  IMAD.WIDE R12, R13, 0x4, R32 ;  /* 0x000000040d0c7825 */ /* 0x004fc600078e0220 */
[----:B------:R-:W-:Y:S02]  /*01f0*/  LOP3.LUT R16, R16, 0x200, R3, 0xfe, !PT ;  /* 0x0000020010107812 */ /* 0x000fe400078efe03 */
[----:B------:R2:W4:Y:S01]  /*0200*/  @P1 LDG.E.EL.128 R4, desc[UR8][R12.64] ;  /* 0x000000080c041981 */ /* 0x000522000c2e1d00 */
[----:B-1----:R-:W-:Y:S01]  /*0210*/  IMAD.WIDE R30, R2, 0x4, R26 ;  /* 0x00000004021e7825 */ /* 0x002fe200078e021a */
[----:B---3--:R-:W-:Y:S02]  /*0220*/  CS2R R14, SRZ ;  /* 0x00000000000e7805 */ /* 0x008fe4000001ff00 */
[----:B--2---:R-:W-:Y:S01]  /*0230*/  CS2R R12, SRZ ;  /* 0x00000000000c7805 */ /* 0x004fe2000001ff00 */
[----:B------:R-:W-:-:S05]  /*0240*/  IMAD.HI R3, R16, 0x2aaaaaab, RZ ;  /* 0x2aaaaaab10037827 */ /* 0x000fca00078e02ff */
[----:B------:R1:W2:Y:S01]  /*0250*/  @!P2 LDG.E.EL.128 R12, desc[UR8][R30.64] ;  /* 0x000000081e0ca981 */ /* 0x0002a2000c2e1d00 */
[----:B------:R-:W-:-:S04]  /*0260*/  SHF.R.U32.HI R18, RZ, 0x1f, R3 ;  /* 0x0000001fff127819 */ /* 0x000fc80000011603 */
[----:B------:R-:W-:Y:S02]  /*0270*/  LEA.HI.SX32 R18, R3, R18, 0x1b ;  /* 0x0000001203127211 */ /* 0x000fe400078fdaff */
[----:B------:R-:W-:-:S03]  /*0280*/  ISETP.GE.AND P1, PT, R16, 0x300, PT ;  /* 0x000003001000780c */ /* 0x000fc60003f26270 */
[----:B------:R-:W-:Y:S01]  /*0290*/  IMAD R3, R18, -0xc0, R16 ;  /* 0xffffff4012037824 */ /* 0x000fe200078e0210 */
[----:B------:R-:W-:-:S03]  /*02a0*/  MOV R17, UR7 ;  /* 0x0000000700117c02 */ /* 0x000fc60008000f00 */
[----:B------:R-:W-:Y:S01]  /*02b0*/  IMAD R18, R18, 0x2d0c0, R3 ;  /* 0x0002d0c012127824 */ /* 0x000fe200078e0203 */
[----:B------:R-:W-:Y:S01]  /*02c0*/  ISETP.LT.AND P3, PT, R16, 0x300, !P0 ;  /* 0x000003001000780c */ /* 0x000fe20004761270 */
[----:B------:R-:W-:Y:S01]  /*02d0*/  IMAD.WIDE R34, R3, 0x4, R24 ;  /* 0x0000000403227825 */ /* 0x000fe200078e0218 */
[----:B------:R-:W-:-:S03]  /*02e0*/  CS2R R24, SRZ ;  /* 0x0000000000187805 */ /* 0x000fc6000001ff00 */
[----:B-1----:R-:W-:Y:S01]  /*02f0*/  IMAD.WIDE R30, R3, 0x4, R26 ;  /* 0x00000004031e7825 */ /* 0x002fe200078e021a */
[----:B------:R-:W-:-:S03]  /*0300*/  CS2R R26, SRZ ;  /* 0x00000000001a7805 */ /* 0x000fc6000001ff00 */
[----:B------:R-:W-:Y:S01]  /*0310*/  IMAD R17, R17, 0xc0, R18 ;  /* 0x000000c011117824 */ /* 0x000fe200078e0212 */
[----:B------:R-:W-:Y:S02]  /*0320*/  CS2R R18, SRZ ;  /* 0x0000000000127805 */ /* 0x000fe4000001ff00 */
[----:B------:R-:W-:Y:S02]  /*0330*/  CS2R R20, SRZ ;  /* 0x0000000000147805 */ /* 0x000fe4000001ff00 */
[----:B------:R-:W-:Y:S01]  /*0340*/  CS2R R22, SRZ ;  /* 0x0000000000167805 */ /* 0x000fe2000001ff00 */
[----:B------:R-:W-:Y:S01]  /*0350*/  IMAD.WIDE R32, R17, 0x4, R32 ;  /* 0x0000000411207825 */ /* 0x000fe200078e0220 */
[----:B------:R-:W-:Y:S01]  /*0360*/  CS2R R16, SRZ ;  /* 0x0000000000107805 */ /* 0x000fe2000001ff00 */
[----:B------:R-:W3:Y:S04]  /*0370*/  @!P1 LDG.E.EL.128 R24, desc[UR8][R30.64] ;  /* 0x000000081e189981 */ /* 0x000ee8000c2e1d00 */
[----:B------:R-:W5:Y:S04]  /*0380*/  @!P1 LDG.E.EL.128 R20, desc[UR8][R34.64] ;  /* 0x0000000822149981 */ /* 0x000f68000c2e1d00 */
[----:B------:R-:W5:Y:S01]  /*0390*/  @P3 LDG.E.EL.128 R16, desc[UR8][R32.64] ;  /* 0x0000000820103981 */ /* 0x000f62000c2e1d00 */
[----:B------:R-:W-:-:S02]  /*03a0*/  P2R R28, PR, RZ, 0x1 ;  /* 0x00000001ff1c7803 */ /* 0x000fc40000000000 */
[----:B------:R-:W-:Y:S01]  /*03b0*/  P2R R29, PR, RZ, 0x2 ;  /* 0x00000002ff1d7803 */ /* 0x000fe20000000000 */
[----:B----4-:R-:W-:Y:S01]  /*03c0*/  FADD R6, -R10, R6 ;  /* 0x000000060a067221 */ /* 0x010fe20000000100 */
[----:B--2---:R-:W-:-:S06]  /*03d0*/  FADD R10, R12, 9.9999997473787516356e-06 ;  /* 0x3727c5ac0c0a7421 */ /* 0x004fcc0000000000 */
[----:B------:R-:W1:Y:S01]  /*03e0*/  MUFU.SQRT R10, R10 ;  /* 0x0000000a000a7308 */ /* 0x000e620000002000 */
[----:B------:R-:W-:Y:S01]  /*03f0*/  FADD R15, R15, 9.9999997473787516356e-06 ;  /* 0x3727c5ac0f0f7421 */ /* 0x000fe20000000000 */
[----:B------:R-:W-:Y:S01]  /*0400*/  FADD R5, -R9, R5 ;  /* 0x0000000509057221 */ /* 0x000fe20000000100 */
[----:B------:R-:W-:-:S05]  /*0410*/  FADD R9, R13, 9.9999997473787516356e-06 ;  /* 0x3727c5ac0d097421 */ /* 0x000fca0000000000 */
[----:B------:R2:W4:Y:S01]  /*0420*/  MUFU.SQRT R13, R15 ;  /* 0x0000000f000d7308 */ /* 0x0005220000002000 */
[----:B------:R-:W-:Y:S01]  /*0430*/  FADD R11, -R11, R7 ;  /* 0x000000070b0b7221 */ /* 0x000fe20000000100 */
[----:B-1----:R-:W-:-:S06]  /*0440*/  FSETP.GT.AND P3, PT, R10, 8.50705917302346158658e+37, PT ;  /* 0x7e8000000a00780b */ /* 0x002fcc0003f64000 */
[----:B------:R-:W1:Y:S01]  /*0450*/  MUFU.SQRT R9, R9 ;  /* 0x0000000900097308 */ /* 0x000e620000002000 */
[----:B------:R-:W-:Y:S01]  /*0460*/  FSETP.GEU.AND P6, PT, R10, 1.175494350822287508e-38, PT ;  /* 0x008000000a00780b */ /* 0x000fe20003fce000 */
[----:B---3--:R-:W-:Y:S01]  /*0470*/  FADD R7, R24, 9.9999997473787516356e-06 ;  /* 0x3727c5ac18077421 */ /* 0x008fe20000000000 */
[----:B------:R-:W-:-:S04]  /*0480*/  IMAD.MOV.U32 R24, RZ, RZ, 0x3e800000 ;  /* 0x3e800000ff187424 */ /* 0x000fc800078e00ff */
[----:B------:R-:W-:Y:S01]  /*0490*/  @P3 FMUL R10, R10, 0.25 ;  /* 0x3e8000000a0a3820 */ /* 0x000fe20000400000 */
[----:B--2---:R-:W-:Y:S01]  /*04a0*/  FSEL R15, R24, 1, P3 ;  /* 0x3f800000180f7808 */ /* 0x004fe20001800000 */
[----:B-----5:R-:W-:Y:S01]  /*04b0*/  FADD R16, -R20, R16 ;  /* 0x0000001014107221 */ /* 0x020fe20000000100 */
[----:B----4-:R-:W-:Y:S01]  /*04c0*/  FSETP.GT.AND P3, PT, R13, 8.50705917302346158658e+37, PT ;  /* 0x7e8000000d00780b */ /* 0x010fe20003f64000 */
[----:B------:R-:W2:Y:S01]  /*04d0*/  MUFU.SQRT R20, R7 ;  /* 0x0000000700147308 */ /* 0x000ea20000002000 */
[----:B------:R-:W-:Y:S01]  /*04e0*/  FADD R14, R14, 9.9999997473787516356e-06 ;  /* 0x3727c5ac0e0e7421 */ /* 0x000fe20000000000 */
[----:B------:R-:W-:Y:S01]  /*04f0*/  FADD R25, R25, 9.9999997473787516356e-06 ;  /* 0x3727c5ac19197421 */ /* 0x000fe20000000000 */
[----:B------:R-:W-:Y:S01]  /*0500*/  FADD R33, R26, 9.9999997473787516356e-06 ;  /* 0x3727c5ac1a217421 */ /* 0x000fe20000000000 */
[----:B-1----:R-:W-:Y:S01]  /*0510*/  FSETP.GT.AND P5, PT, R9, 8.50705917302346158658e+37, PT ;  /* 0x7e8000000900780b */ /* 0x002fe20003fa4000 */
[----:B------:R-:W-:Y:S01]  /*0520*/  FADD R23, -R23, R19 ;  /* 0x0000001317177221 */ /* 0x000fe20000000100 */
[----:B------:R-:W-:-:S02]  /*0530*/  FSETP.GEU.AND P0, PT, R13, 1.175494350822287508e-38, PT ;  /* 0x008000000d00780b */ /* 0x000fc40003f0e000 */
[----:B------:R-:W1:Y:S01]  /*0540*/  MUFU.SQRT R12, R14 ;  /* 0x0000000e000c7308 */ /* 0x000e620000002000 */
[----:B------:R-:W-:Y:S01]  /*0550*/  FSEL R30, R24, 1, P3 ;  /* 0x3f800000181e7808 */ /* 0x000fe20001800000 */
[----:B------:R-:W-:Y:S02]  /*0560*/  FADD R27, R27, 9.9999997473787516356e-06 ;  /* 0x3727c5ac1b1b7421 */ /* 0x000fe40000000000 */
[----:B------:R-:W-:Y:S01]  /*0570*/  @P3 FMUL R13, R13, 0.25 ;  /* 0x3e8000000d0d3820 */ /* 0x000fe20000400000 */
[----:B--2---:R-:W-:-:S03]  /*0580*/  FSETP.GT.AND P3, PT, R20, 8.50705917302346158658e+37, PT ;  /* 0x7e8000001400780b */ /* 0x004fc60003f64000 */
[----:B------:R-:W2:Y:S01]  /*0590*/  MUFU.SQRT R19, R25 ;  /* 0x0000001900137308 */ /* 0x000ea20000002000 */
[----:B------:R-:W-:-:S07]  /*05a0*/  @!P6 FMUL R10, R10, 16777216 ;  /* 0x4b8000000a0ae820 */ /* 0x000fce0000400000 */
[----:B------:R-:W3:Y:S01]  /*05b0*/  MUFU.SQRT R26, R33 ;  /* 0x00000021001a7308 */ /* 0x000ee20000002000 */
[----:B------:R-:W-:-:S07]  /*05c0*/  FSETP.GEU.AND P1, PT, R9, 1.175494350822287508e-38, PT ;  /* 0x008000000900780b */ /* 0x000fce0003f2e000 */
[----:B------:R-:W4:Y:S01]  /*05d0*/  MUFU.SQRT R25, R27 ;  /* 0x0000001b00197308 */ /* 0x000f220000002000 */
[----:B------:R-:W-:Y:S01]  /*05e0*/  @P5 FMUL R9, R9, 0.25 ;  /* 0x3e80000009095820 */ /* 0x000fe20000400000 */
[----:B------:R-:W-:Y:S02]  /*05f0*/  FSEL R31, R24, 1, P5 ;  /* 0x3f800000181f7808 */ /* 0x000fe40002800000 */
[----:B-1----:R-:W-:Y:S02]  /*0600*/  FSETP.GT.AND P4, PT, R12, 8.50705917302346158658e+37, PT ;  /* 0x7e8000000c00780b */ /* 0x002fe40003f84000 */
[C---:B------:R-:W-:Y:S01]  /*0610*/  FSETP.GEU.AND P5, PT, R20.reuse, 1.175494350822287508e-38, PT ;  /* 0x008000001400780b */ /* 0x040fe20003fae000 */
[----:B------:R-:W-:Y:S01]  /*0620*/  @P3 FMUL R20, R20, 0.25 ;  /* 0x3e80000014143820 */ /* 0x000fe20000400000 */
[----:B------:R-:W-:Y:S01]  /*0630*/  FSEL R7, R24, 1, P3 ;  /* 0x3f80000018077808 */ /* 0x000fe20001800000 */
[----:B------:R-:W1:Y:S01]  /*0640*/  MUFU.RCP R10, R10 ;  /* 0x0000000a000a7308 */ /* 0x000e620000001000 */
[----:B--2---:R-:W-:Y:S01]  /*0650*/  FSETP.GT.AND P3, PT, R19, 8.50705917302346158658e+37, PT ;  /* 0x7e8000001300780b */ /* 0x004fe20003f64000 */
[----:B------:R-:W-:Y:S01]  /*0660*/  @!P6 FMUL R15, R15, 16777216 ;  /* 0x4b8000000f0fe820 */ /* 0x000fe20000400000 */
[----:B---3--:R-:W-:-:S02]  /*0670*/  FSETP.GT.AND P6, PT, R26, 8.50705917302346158658e+37, PT ;  /* 0x7e8000001a00780b */ /* 0x008fc40003fc4000 */
[----:B------:R-:W-:Y:S02]  /*0680*/  P2R R32, PR, RZ, 0x2 ;  /* 0x00000002ff207803 */ /* 0x000fe40000000000 */
[----:B----4-:R-:W-:Y:S01]  /*0690*/  FSETP.GT.AND P1, PT, R25, 8.50705917302346158658e+37, PT ;  /* 0x7e8000001900780b */ /* 0x010fe20003f24000 */
[----:B------:R-:W-:Y:S01]  /*06a0*/  FADD R4, -R8, R4 ;  /* 0x0000000408047221 */ /* 0x000fe20000000100 */
[----:B------:R-:W-:Y:S01]  /*06b0*/  P2R R8, PR, RZ, 0x4 ;  /* 0x00000004ff087803 */ /* 0x000fe20000000000 */
[----:B------:R-:W-:Y:S01]  /*06c0*/  FADD R18, -R22, R18 ;  /* 0x0000001216127221 */ /* 0x000fe20000000100 */
[C---:B------:R-:W-:Y:S01]  /*06d0*/  FSETP.GEU.AND P2, PT, R12.reuse, 1.175494350822287508e-38, PT ;  /* 0x008000000c00780b */ /* 0x040fe20003f4e000 */
[----:B------:R-:W-:Y:S01]  /*06e0*/  @P4 FMUL R12, R12, 0.25 ;  /* 0x3e8000000c0c4820 */ /* 0x000fe20000400000 */
[C---:B------:R-:W-:Y:S01]  /*06f0*/  FSEL R22, R24.reuse, 1, P4 ;  /* 0x3f80000018167808 */ /* 0x040fe20002000000 */
[----:B------:R-:W-:Y:S01]  /*0700*/  FADD R17, -R21, R17 ;  /* 0x0000001115117221 */ /* 0x000fe20000000100 */
[C---:B------:R-:W-:Y:S01]  /*0710*/  FSETP.GEU.AND P4, PT, R19.reuse, 1.175494350822287508e-38, PT ;  /* 0x008000001300780b */ /* 0x040fe20003f8e000 */
[----:B------:R-:W-:Y:S01]  /*0720*/  @P3 FMUL R19, R19, 0.25 ;  /* 0x3e80000013133820 */ /* 0x000fe20000400000 */
[----:B------:R-:W-:Y:S01]  /*0730*/  FSEL R14, R24, 1, P3 ;  /* 0x3f800000180e7808 */ /* 0x000fe20001800000 */
[----:B-1----:R-:W-:Y:S01]  /*0740*/  FMUL R21, R10, R15 ;  /* 0x0000000f0a157220 */ /* 0x002fe20000400000 */
[C---:B------:R-:W-:Y:S01]  /*0750*/  FSETP.GEU.AND P3, PT, R26.reuse, 1.175494350822287508e-38, PT ;  /* 0x008000001a00780b */ /* 0x040fe20003f6e000 */
[----:B------:R-:W-:Y:S01]  /*0760*/  @P6 FMUL R26, R26, 0.25 ;  /* 0x3e8000001a1a6820 */ /* 0x000fe20000400000 */
[----:B------:R-:W-:-:S02]  /*0770*/  FSEL R15, R24, 1, P6 ;  /* 0x3f800000180f7808 */ /* 0x000fc40003000000 */
[C---:B------:R-:W-:Y:S01]  /*0780*/  FSETP.GEU.AND P6, PT, R25.reuse, 1.175494350822287508e-38, PT ;  /* 0x008000001900780b */ /* 0x040fe20003fce000 */
[----:B------:R-:W-:Y:S01]  /*0790*/  @P1 FMUL R25, R25, 0.25 ;  /* 0x3e80000019191820 */ /* 0x000fe20000400000 */
[----:B------:R-:W-:Y:S02]  /*07a0*/  FSEL R10, R24, 1, P1 ;  /* 0x3f800000180a7808 */ /* 0x000fe40000800000 */
[----:B------:R-:W-:Y:S01]  /*07b0*/  ISETP.NE.AND P1, PT, R32, RZ, PT ;  /* 0x000000ff2000720c */ /* 0x000fe20003f25270 */
[----:B------:R-:W-:Y:S01]  /*07c0*/  @!P0 FMUL R13, R13, 16777216 ;  /* 0x4b8000000d0d8820 */ /* 0x000fe20000400000 */
[----:B------:R-:W-:Y:S01]  /*07d0*/  @!P2 FMUL R12, R12, 16777216 ;  /* 0x4b8000000c0ca820 */ /* 0x000fe20000400000 */
[----:B------:R-:W-:Y:S01]  /*07e0*/  @!P2 FMUL R22, R22, 16777216 ;  /* 0x4b8000001616a820 */ /* 0x000fe20000400000 */
[----:B------:R-:W-:-:S03]  /*07f0*/  ISETP.NE.AND P2, PT, R8, RZ, PT ;  /* 0x000000ff0800720c */ /* 0x000fc60003f45270 */
[----:B------:R-:W1:Y:S06]  /*0800*/  MUFU.RCP R13, R13 ;  /* 0x0000000d000d7308 */ /* 0x000e6c0000001000 */
[----:B------:R-:W-:Y:S01]  /*0810*/  @!P1 FMUL R9, R9, 16777216 ;  /* 0x4b80000009099820 */ /* 0x000fe20000400000 */
[----:B------:R-:W-:Y:S01]  /*0820*/  @!P1 FMUL R31, R31, 16777216 ;  /* 0x4b8000001f1f9820 */ /* 0x000fe20000400000 */
[----:B------:R-:W-:Y:S02]  /*0830*/  ISETP.NE.AND P1, PT, R29, RZ, PT ;  /* 0x000000ff1d00720c */ /* 0x000fe40003f25270 */
[----:B------:R-:W2:Y:S08]  /*0840*/  MUFU.RCP R8, R9 ;  /* 0x0000000900087308 */ /* 0x000eb00000001000 */
[----:B------:R-:W3:Y:S01]  /*0850*/  MUFU.RCP R29, R12 ;  /* 0x0000000c001d7308 */ /* 0x000ee20000001000 */
[----:B------:R-:W-:Y:S01]  /*0860*/  @!P0 FMUL R30, R30, 16777216 ;  /* 0x4b8000001e1e8820 */ /* 0x000fe20000400000 */
[----:B------:R-:W-:-:S03]  /*0870*/  ISETP.NE.AND P0, PT, R28, RZ, PT ;  /* 0x000000ff1c00720c */ /* 0x000fc60003f05270 */
[----:B-1----:R-:W-:Y:S01]  /*0880*/  FMUL R24, R13, R30 ;  /* 0x0000001e0d187220 */ /* 0x002fe20000400000 */
[----:B--2---:R-:W-:Y:S01]  /*0890*/  FMUL R30, R8, R31 ;  /* 0x0000001f081e7220 */ /* 0x004fe20000400000 */
[----:B------:R-:W-:Y:S01]  /*08a0*/  @!P6 FMUL R25, R25, 16777216 ;  /* 0x4b8000001919e820 */ /* 0x000fe20000400000 */
[----:B------:R-:W1:Y:S01]  /*08b0*/  LDC.64 R8, c[0x0][0x230] ;  /* 0x00008c00ff087b82 */ /* 0x000e620000000a00 */
[----:B------:R-:W-:Y:S01]  /*08c0*/  @!P5 FMUL R20, R20, 16777216 ;  /* 0x4b8000001414d820 */ /* 0x000fe20000400000 */
[----:B---3--:R-:W-:-:S06]  /*08d0*/  FMUL R31, R29, R22 ;  /* 0x000000161d1f7220 */ /* 0x008fcc0000400000 */
[----:B------:R-:W2:Y:S01]  /*08e0*/  LDC.64 R28, c[0x0][0x228] ;  /* 0x00008a00ff1c7b82 */ /* 0x000ea20000000a00 */
[----:B------:R-:W3:Y:S08]  /*08f0*/  MUFU.RCP R25, R25 ;  /* 0x0000001900197308 */ /* 0x000ef00000001000 */
[----:B------:R-:W4:Y:S01]  /*0900*/  MUFU.RCP R20, R20 ;  /* 0x0000001400147308 */ /* 0x000f220000001000 */
[----:B------:R-:W-:Y:S01]  /*0910*/  @!P6 FMUL R10, R10, 16777216 ;  /* 0x4b8000000a0ae820 */ /* 0x000fe20000400000 */
[----:B------:R-:W-:Y:S01]  /*0920*/  @!P5 FMUL R7, R7, 16777216 ;  /* 0x4b8000000707d820 */ /* 0x000fe20000400000 */
[----:B------:R-:W-:Y:S01]  /*0930*/  @!P4 FMUL R19, R19, 16777216 ;  /* 0x4b8000001313c820 */ /* 0x000fe20000400000 */
[----:B------:R-:W-:Y:S01]  /*0940*/  FMUL R22, R30, R5 ;  /* 0x000000051e167220 */ /* 0x000fe20000400000 */
[----:B------:R-:W-:Y:S01]  /*0950*/  FMUL R13, R21, R4 ;  /* 0x00000004150d7220 */ /* 0x000fe20000400000 */
[----:B---3--:R-:W-:-:S02]  /*0960*/  FMUL R30, R25, R10 ;  /* 0x0000000a191e7220 */ /* 0x008fc40000400000 */
[----:B------:R3:W5:Y:S01]  /*0970*/  MUFU.RCP R27, R19 ;  /* 0x00000013001b7308 */ /* 0x0007620000001000 */
[----:B-1----:R-:W-:-:S04]  /*0980*/  IMAD.WIDE R32, R2, 0x4, R8 ;  /* 0x0000000402207825 */ /* 0x002fc800078e0208 */
[----:B------:R-:W-:Y:S01]  /*0990*/  FMUL R24, R24, R11 ;  /* 0x0000000b18187220 */ /* 0x000fe20000400000 */
[----:B------:R-:W-:Y:S01]  /*09a0*/  CS2R R4, SRZ ;  /* 0x0000000000047805 */ /* 0x000fe2000001ff00 */
[----:B----4-:R-:W-:Y:S01]  /*09b0*/  FMUL R25, R20, R7 ;  /* 0x0000000714197220 */ /* 0x010fe20000400000 */
[----:B--2---:R-:W-:-:S04]  /*09c0*/  IMAD.WIDE R20, R2, 0x4, R28 ;  /* 0x0000000402147825 */ /* 0x004fc800078e021c */
[----:B---3--:R-:W-:Y:S01]  /*09d0*/  FMUL R19, R31, R6 ;  /* 0x000000061f137220 */ /* 0x008fe20000400000 */
[----:B------:R-:W-:Y:S01]  /*09e0*/  CS2R R6, SRZ ;  /* 0x0000000000067805 */ /* 0x000fe2000001ff00 */
[----:B------:R-:W-:Y:S01]  /*09f0*/  IMAD.WIDE R28, R3, 0x4, R28 ;  /* 0x00000004031c7825 */ /* 0x000fe200078e021c */
[----:B------:R-:W-:-:S03]  /*0a00*/  CS2R R10, SRZ ;  /* 0x00000000000a7805 */ /* 0x000fc6000001ff00 */
[----:B------:R-:W-:Y:S01]  /*0a10*/  IMAD.WIDE R2, R3, 0x4, R8 ;  /* 0x0000000403027825 */ /* 0x000fe200078e0208 */
[----:B------:R-:W-:Y:S01]  /*0a20*/  CS2R R8, SRZ ;  /* 0x0000000000087805 */ /* 0x000fe2000001ff00 */
[----:B------:R1:W2:Y:S05]  /*0a30*/  @!P2 LDG.E.EL.128 R4, desc[UR8][R20.64] ;  /* 0x000000081404a981 */ /* 0x0002aa000c2e1d00 */
[----:B------:R-:W2:Y:S01]  /*0a40*/  @!P2 LDG.E.EL.128 R8, desc[UR8][R32.64] ;  /* 0x000000082008a981 */ /* 0x000ea2000c2e1d00 */
[----:B------:R-:W-:-:S04]  /*0a50*/  @!P3 FMUL R26, R26, 16777216 ;  /* 0x4b8000001a1ab820 */ /* 0x000fc80000400000 */
[----:B------:R5:W3:Y:S01]  /*0a60*/  MUFU.RCP R12, R26 ;  /* 0x0000001a000c7308 */ /* 0x000ae20000001000 */
[----:B------:R-:W-:Y:S01]  /*0a70*/  @!P4 FMUL R14, R14, 16777216 ;  /* 0x4b8000000e0ec820 */ /* 0x000fe20000400000 */
[----:B------:R-:W-:Y:S01]  /*0a80*/  @!P3 FMUL R15, R15, 16777216 ;  /* 0x4b8000000f0fb820 */ /* 0x000fe20000400000 */
[----:B------:R-:W-:Y:S01]  /*0a90*/  FMUL R30, R30, R23 ;  /* 0x000000171e1e7220 */ /* 0x000fe20000400000 */
[----:B-1----:R-:W-:Y:S01]  /*0aa0*/  CS2R R20, SRZ ;  /* 0x0000000000147805 */ /* 0x002fe2000001ff00 */
[----:B-----5:R-:W-:Y:S01]  /*0ab0*/  FMUL R26, R27, R14 ;  /* 0x0000000e1b1a7220 */ /* 0x020fe20000400000 */
[----:B---3--:R-:W-:Y:S01]  /*0ac0*/  FMUL R27, R12, R15 ;  /* 0x0000000f0c1b7220 */ /* 0x008fe20000400000 */
[----:B------:R-:W-:Y:S01]  /*0ad0*/  CS2R R14, SRZ ;  /* 0x00000000000e7805 */ /* 0x000fe2000001ff00 */
[----:B------:R-:W1:Y:S01]  /*0ae0*/  S2UR UR6, SR_CgaCtaId ;  /* 0x00000000000679c3 */ /* 0x000e620000008800 */
[----:B--2---:R-:W-:Y:S01]  /*0af0*/  FFMA R8, R13, R4, R8 ;  /* 0x000000040d087223 */ /* 0x004fe20000000008 */
[----:B------:R-:W-:Y:S01]  /*0b00*/  FFMA R5, R22, R5, R9 ;  /* 0x0000000516057223 */ /* 0x000fe20000000009 */
[----:B------:R-:W-:-:S02]  /*0b10*/  CS2R R12, SRZ ;  /* 0x00000000000c7805 */ /* 0x000fc4000001ff00 */
[----:B------:R-:W-:-:S04]  /*0b20*/  CS2R R22, SRZ ;  /* 0x0000000000167805 */ /* 0x000fc8000001ff00 */
[----:B------:R-:W2:Y:S04]  /*0b30*/  @!P1 LDG.E.EL.128 R12, desc[UR8][R28.64] ;  /* 0x000000081c0c9981 */ /* 0x000ea8000c2e1d00 */
[----:B------:R3:W2:Y:S01]  /*0b40*/  @!P1 LDG.E.EL.128 R20, desc[UR8][R2.64] ;  /* 0x0000000802149981 */ /* 0x0006a2000c2e1d00 */
[----:B------:R-:W-:-:S04]  /*0b50*/  MOV R9, UR4 ;  /* 0x0000000400097c02 */ /* 0x000fc80008000f00 */
[----:B------:R-:W-:Y:S01]  /*0b60*/  LOP3.LUT R4, R9, 0x7f, R0, 0xf8, !PT ;  /* 0x0000007f09047812 */ /* 0x000fe200078ef800 */
[----:B------:R-:W-:-:S04]  /*0b70*/  FFMA R10, R19, R6, R10 ;  /* 0x00000006130a7223 */ /* 0x000fc8000000000a */
[----:B------:R-:W-:-:S05]  /*0b80*/  IMAD.HI R9, R4, 0x2aaaaaab, RZ ;  /* 0x2aaaaaab04097827 */ /* 0x000fca00078e02ff */
[----:B------:R-:W-:Y:S01]  /*0b90*/  SHF.R.U32.HI R6, RZ, 0x1f, R9 ;  /* 0x0000001fff067819 */ /* 0x000fe20000011609 */
[----:B------:R-:W-:-:S03]  /*0ba0*/  FFMA R24, R24, R7, R11 ;  /* 0x0000000718187223 */ /* 0x000fc6000000000b */
[----:B------:R-:W-:Y:S01]  /*0bb0*/  LEA.HI.SX32 R9, R9, R6, 0x1b ;  /* 0x0000000609097211 */ /* 0x000fe200078fdaff */
[----:B------:R-:W-:Y:S01]  /*0bc0*/  IMAD.MOV.U32 R11, RZ, RZ, 0x3c1 ;  /* 0x000003c1ff0b7424 */ /* 0x000fe200078e00ff */
[----:B------:R-:W-:-:S03]  /*0bd0*/  LOP3.LUT R7, R0, 0x7f, RZ, 0xc0, !PT ;  /* 0x0000007f00077812 */ /* 0x000fc600078ec0ff */
[----:B------:R-:W-:Y:S01]  /*0be0*/  IMAD R0, R9, -0xc0, R4 ;  /* 0xffffff4009007824 */ /* 0x000fe200078e0204 */
[----:B---3--:R-:W-:-:S03]  /*0bf0*/  MOV R2, UR4 ;  /* 0x0000000400027c02 */ /* 0x008fc60008000f00 */
[----:B------:R-:W-:Y:S02]  /*0c00*/  IMAD R0, R0, R11, UR7 ;  /* 0x0000000700007e24 */ /* 0x000fe4000f8e020b */
[----:B------:R-:W3:Y:S01]  /*0c10*/  S2R R11, SR_TID.X ;  /* 0x00000000000b7919 */ /* 0x000ee20000002100 */
[----:B------:R-:W-:-:S05]  /*0c20*/  LOP3.LUT R2, R2, 0x180, R7, 0xfe, !PT ;  /* 0x0000018002027812 */ /* 0x000fca00078efe07 */
[----:B------:R-:W-:-:S05]  /*0c30*/  IMAD.HI R3, R2, 0x2aaaaaab, RZ ;  /* 0x2aaaaaab02037827 */ /* 0x000fca00078e02ff */
[----:B------:R-:W-:-:S04]  /*0c40*/  SHF.R.U32.HI R6, RZ, 0x1f, R3 ;  /* 0x0000001fff067819 */ /* 0x000fc80000011603 */
[----:B------:R-:W-:Y:S01]  /*0c50*/  LEA.HI.SX32 R3, R3, R6, 0x1b ;  /* 0x0000000603037211 */ /* 0x000fe200078fdaff */
[----:B------:R-:W-:Y:S01]  /*0c60*/  IMAD R0, R9, 0x5a180, R0 ;  /* 0x0005a18009007824 */ /* 0x000fe200078e0200 */
[----:B------:R-:W-:Y:S01]  /*0c70*/  ISETP.LT.AND P3, PT, R2, 0x300, !P0 ;  /* 0x000003000200780c */ /* 0x000fe20004761270 */
[----:B------:R-:W-:Y:S02]  /*0c80*/  IMAD.MOV.U32 R9, RZ, RZ, 0x3c1 ;  /* 0x000003c1ff097424 */ /* 0x000fe400078e00ff */
[----:B------:R-:W-:-:S04]  /*0c90*/  IMAD R2, R3, -0xc0, R2 ;  /* 0xffffff4003027824 */ /* 0x000fc800078e0202 */
[----:B------:R-:W-:Y:S01]  /*0ca0*/  IMAD R2, R2, R9, UR7 ;  /* 0x0000000702027e24 */ /* 0x000fe2000f8e0209 */
[C---:B------:R-:W-:Y:S01]  /*0cb0*/  FSETP.GEU.AND P2, PT, R8.reuse, RZ, PT ;  /* 0x000000ff0800720b */ /* 0x040fe20003f4e000 */
[----:B------:R-:W-:Y:S01]  /*0cc0*/  UMOV UR5, 0x400 ;  /* 0x0000040000057882 */ /* 0x000fe20000000000 */
[----:B------:R-:W-:Y:S01]  /*0cd0*/  FSETP.GEU.AND P1, PT, R5, RZ, PT ;  /* 0x000000ff0500720b */ /* 0x000fe20003f2e000 */
[----:B------:R-:W-:Y:S02]  /*0ce0*/  IMAD R2, R3, 0x5a180, R2 ;  /* 0x0005a18003027824 */ /* 0x000fe400078e0202 */
[----:B------:R-:W-:Y:S01]  /*0cf0*/  FMUL R27, R27, R18 ;  /* 0x000000121b1b7220 */ /* 0x000fe20000400000 */
[----:B-1----:R-:W-:Y:S01]  /*0d00*/  UPRMT UR5, UR6, 0x654, UR5 ;  /* 0x0000065406057896 */ /* 0x002fe20008000005 */
[----:B---3--:R-:W-:Y:S02]  /*0d10*/  SHF.L.U32 R3, R11, 0x2, RZ ;  /* 0x000000020b037819 */ /* 0x008fe400000006ff */
[----:B------:R-:W-:-:S02]  /*0d20*/  FSEL R18, R8, RZ, P2 ;  /* 0x000000ff08127208 */ /* 0x000fc40001000000 */
[----:B------:R-:W-:Y:S02]  /*0d30*/  FSEL R28, R5, RZ, P1 ;  /* 0x000000ff051c7208 */ /* 0x000fe40000800000 */
[----:B------:R-:W-:Y:S02]  /*0d40*/  LOP3.LUT R3, R3, 0x1fc, RZ, 0xc0, !PT ;  /* 0x000001fc03037812 */ /* 0x000fe400078ec0ff */
[----:B------:R-:W-:Y:S02]  /*0d50*/  FSETP.GEU.AND P2, PT, R10, RZ, PT ;  /* 0x000000ff0a00720b */ /* 0x000fe40003f4e000 */
[----:B------:R-:W-:Y:S02]  /*0d60*/  FSETP.GEU.AND P1, PT, R24, RZ, PT ;  /* 0x000000ff1800720b */ /* 0x000fe40003f2e000 */
[----:B------:R-:W-:Y:S02]  /*0d70*/  LEA R9, R3, UR5, 0x3 ;  /* 0x0000000503097c11 */ /* 0x000fe4000f8e18ff */
[----:B------:R-:W-:-:S02]  /*0d80*/  FSEL R32, R10, RZ, P2 ;  /* 0x000000ff0a207208 */ /* 0x000fc40001000000 */
[----:B------:R-:W-:Y:S01]  /*0d90*/  FSEL R34, R24, RZ, P1 ;  /* 0x000000ff18227208 */ /* 0x000fe20000800000 */
[----:B------:R1:W-:Y:S01]  /*0da0*/  STS [R9], R18 ;  /* 0x0000001209007388 */ /* 0x0003e20000000800 */
[----:B------:R-:W-:-:S03]  /*0db0*/  LOP3.LUT R8, R4, 0x300, RZ, 0xfc, !PT ;  /* 0x0000030004087812 */ /* 0x000fc600078efcff */
[----:B------:R-:W-:Y:S04]  /*0dc0*/  STS [R9+0x8], R28 ;  /* 0x0000081c09007388 */ /* 0x000fe80000000800 */
[----:B------:R-:W-:Y:S04]  /*0dd0*/  STS [R9+0x10], R32 ;  /* 0x0000102009007388 */ /* 0x000fe80000000800 */
[----:B------:R3:W-:Y:S01]  /*0de0*/  STS [R9+0x18], R34 ;  /* 0x0000182209007388 */ /* 0x0007e20000000800 */
[----:B------:R-:W-:-:S04]  /*0df0*/  IMAD.HI R5, R8, 0x2aaaaaab, RZ ;  /* 0x2aaaaaab08057827 */ /* 0x000fc800078e02ff */
[----:B------:R-:W-:Y:S01]  /*0e00*/  FMUL R26, R26, R17 ;  /* 0x000000111a1a7220 */ /* 0x000fe20000400000 */
[----:B------:R-:W-:Y:S01]  /*0e10*/  FMUL R25, R25, R16 ;  /* 0x0000001019197220 */ /* 0x000fe20000400000 */
[----:B------:R-:W-:Y:S02]  /*0e20*/  LOP3.LUT R11, R11, 0x7f, RZ, 0xc0, !PT ;  /* 0x0000007f0b0b7812 */ /* 0x000fe400078ec0ff */
[----:B------:R-:W-:Y:S02]  /*0e30*/  SHF.R.U32.HI R10, RZ, 0x1f, R5 ;  /* 0x0000001fff0a7819 */ /* 0x000fe40000011605 */
[----:B------:R-:W-:Y:S02]  /*0e40*/  LOP3.LUT R17, R7, 0x80, RZ, 0xfc, !PT ;  /* 0x0000008007117812 */ /* 0x000fe400078efcff */
[----:B------:R-:W-:Y:S02]  /*0e50*/  LEA.HI.SX32 R5, R5, R10, 0x1b ;  /* 0x0000000a05057211 */ /* 0x000fe400078fdaff */
[----:B------:R-:W-:-:S02]  /*0e60*/  LOP3.LUT R10, R11, 0x180, RZ, 0xfc, !PT ;  /* 0x000001800b0a7812 */ /* 0x000fc400078efcff */
[----:B------:R-:W-:Y:S02]  /*0e70*/  LEA R17, R17, UR5, 0x3 ;  /* 0x0000000511117c11 */ /* 0x000fe4000f8e18ff */
[----:B------:R-:W-:Y:S01]  /*0e80*/  LEA R10, R10, UR5, 0x3 ;  /* 0x000000050a0a7c11 */ /* 0x000fe2000f8e18ff */
[----:B------:R-:W-:Y:S01]  /*0e90*/  BAR.SYNC.DEFER_BLOCKING 0x0 ;  /* 0x0000000000007b1d */ /* 0x000fe20000010000 */
[----:B------:R-:W-:-:S05]  /*0ea0*/  IMAD.U32 R6, RZ, RZ, UR4 ;  /* 0x00000004ff067e24 */ /* 0x000fca000f8e00ff */
[----:B------:R-:W-:Y:S01]  /*0eb0*/  LDS R11, [R10] ;  /* 0x000000000a0b7984 */ /* 0x000fe20000000800 */
[----:B------:R-:W-:-:S05]  /*0ec0*/  LOP3.LUT R6, R6, 0x100, R7, 0xfe, !PT ;  /* 0x0000010006067812 */ /* 0x000fca00078efe07 */
[----:B------:R-:W-:Y:S01]  /*0ed0*/  IMAD.HI R3, R6, 0x2aaaaaab, RZ ;  /* 0x2aaaaaab06037827 */ /* 0x000fe200078e02ff */
[----:B------:R-:W-:-:S04]  /*0ee0*/  LOP3.LUT R19, R4, 0x280, RZ, 0xfc, !PT ;  /* 0x0000028004137812 */ /* 0x000fc800078efcff */
[----:B------:R-:W-:Y:S02]  /*0ef0*/  SHF.R.U32.HI R16, RZ, 0x1f, R3 ;  /* 0x0000001fff107819 */ /* 0x000fe40000011603 */
[----:B-1----:R-:W-:Y:S02]  /*0f00*/  LOP3.LUT R18, R4, 0x200, RZ, 0xfc, !PT ;  /* 0x0000020004127812 */ /* 0x002fe400078efcff */
[----:B------:R-:W-:Y:S01]  /*0f10*/  LEA.HI.SX32 R3, R3, R16, 0x1b ;  /* 0x0000001003037211 */ /* 0x000fe200078fdaff */
[----:B------:R-:W-:Y:S01]  /*0f20*/  IMAD.HI R16, R19, 0x2aaaaaab, RZ ;  /* 0x2aaaaaab13107827 */ /* 0x000fe200078e02ff */
[----:B------:R-:W-:-:S06]  /*0f30*/  UISETP.LT.AND UP0, UPT, UR4, URZ, !UP0 ;  /* 0x0000003f0400728c */ /* 0x000fcc000c701270 */
[----:B------:R-:W-:Y:S01]  /*0f40*/  PLOP3.LUT P6, PT, PT, PT, UP0, 0x80, 0x0 ;  /* 0x000000000000781c */ /* 0x000fe20003fcf008 */
[----:B--2---:R-:W-:Y:S01]  /*0f50*/  FFMA R12, R25, R12, R20 ;  /* 0x0000000c190c7223 */ /* 0x004fe20000000014 */
[----:B------:R-:W-:Y:S01]  /*0f60*/  FFMA R13, R26, R13, R21 ;  /* 0x0000000d1a0d7223 */ /* 0x000fe20000000015 */
[----:B------:R-:W-:Y:S01]  /*0f70*/  LOP3.LUT R20, R7, 0x100, RZ, 0xfc, !PT ;  /* 0x0000010007147812 */ /* 0x000fe200078efcff */
[----:B------:R-:W-:Y:S01]  /*0f80*/  FFMA R24, R27, R14, R22 ;  /* 0x0000000e1b187223 */ /* 0x000fe20000000016 */
[----:B------:R-:W-:Y:S02]  /*0f90*/  LEA R22, R7, UR5, 0x3 ;  /* 0x0000000507167c11 */ /* 0x000fe4000f8e18ff */
[----:B------:R-:W-:Y:S02]  /*0fa0*/  LEA R20, R20, UR5, 0x3 ;  /* 0x0000000514147c11 */ /* 0x000fe4000f8e18ff */
[----:B------:R-:W-:Y:S01]  /*0fb0*/  FSETP.GEU.AND P1, PT, R13, RZ, PT ;  /* 0x000000ff0d00720b */ /* 0x000fe20003f2e000 */
[----:B------:R-:W1:Y:S01]  /*0fc0*/  LDS R14, [R22] ;  /* 0x00000000160e7984 */ /* 0x000e620000000800 */
[----:B------:R-:W-:-:S02]  /*0fd0*/  FSETP.GEU.AND P2, PT, R12, RZ, PT ;  /* 0x000000ff0c00720b */ /* 0x000fc40003f4e000 */
[----:B---3--:R-:W-:Y:S02]  /*0fe0*/  FSEL R34, R13, RZ, P1 ;  /* 0x000000ff0d227208 */ /* 0x008fe40000800000 */
[----:B------:R-:W-:Y:S01]  /*0ff0*/  FSEL R32, R12, RZ, P2 ;  /* 0x000000ff0c207208 */ /* 0x000fe20001000000 */
[----:B------:R-:W2:Y:S04]  /*1000*/  LDS R13, [R17] ;  /* 0x00000000110d7984 */ /* 0x000ea80000000800 */
[----:B------:R-:W3:Y:S01]  /*1010*/  LDS R12, [R20] ;  /* 0x00000000140c7984 */ /* 0x000ee20000000800 */
[----:B------:R-:W-:Y:S01]  /*1020*/  BAR.SYNC.DEFER_BLOCKING 0x0 ;  /* 0x0000000000007b1d */ /* 0x000fe20000010000 */
[----:B------:R-:W-:-:S04]  /*1030*/  MOV R26, UR4 ;  /* 0x00000004001a7c02 */ /* 0x000fc80008000f00 */
[----:B------:R-:W-:Y:S01]  /*1040*/  LOP3.LUT R26, R26, 0x80, R7, 0xfe, !PT ;  /* 0x000000801a1a7812 */ /* 0x000fe200078efe07 */
[----:B------:R-:W-:-:S04]  /*1050*/  FFMA R23, R30, R15, R23 ;  /* 0x0000000f1e177223 */ /* 0x000fc80000000017 */
[----:B------:R-:W-:Y:S01]  /*1060*/  IMAD.HI R21, R26, 0x2aaaaaab, RZ ;  /* 0x2aaaaaab1a157827 */ /* 0x000fe200078e02ff */
[----:B------:R-:W-:Y:S02]  /*1070*/  FSETP.GEU.AND P5, PT, R24, RZ, PT ;  /* 0x000000ff1800720b */ /* 0x000fe40003fae000 */
[----:B------:R-:W-:Y:S02]  /*1080*/  FSETP.GEU.AND P2, PT, R23, RZ, PT ;  /* 0x000000ff1700720b */ /* 0x000fe40003f4e000 */
[----:B------:R-:W-:-:S04]  /*1090*/  SHF.R.U32.HI R30, RZ, 0x1f, R21 ;  /* 0x0000001fff1e7819 */ /* 0x000fc80000011615 */
[----:B------:R-:W-:Y:S02]  /*10a0*/  LEA.HI.SX32 R21, R21, R30, 0x1b ;  /* 0x0000001e15157211 */ /* 0x000fe400078fdaff */
[----:B------:R-:W-:Y:S01]  /*10b0*/  FSEL R30, R24, RZ, P5 ;  /* 0x000000ff181e7208 */ /* 0x000fe20002800000 */
[----:B------:R4:W-:Y:S04]  /*10c0*/  STS [R9], R32 ;  /* 0x0000002009007388 */ /* 0x0009e80000000800 */
[----:B------:R-:W-:Y:S01]  /*10d0*/  STS [R9+0x8], R34 ;  /* 0x0000082209007388 */ /* 0x000fe20000000800 */
[----:B----4-:R-:W-:-:S03]  /*10e0*/  FSEL R32, R23, RZ, P2 ;  /* 0x000000ff17207208 */ /* 0x010fc60001000000 */
[----:B------:R4:W-:Y:S04]  /*10f0*/  STS [R9+0x10], R30 ;  /* 0x0000101e09007388 */ /* 0x0009e80000000800 */
[----:B------:R5:W-:Y:S01]  /*1100*/  STS [R9+0x18], R32 ;  /* 0x0000182009007388 */ /* 0x000be20000000800 */
[----:B------:R-:W-:Y:S01]  /*1110*/  BAR.SYNC.DEFER_BLOCKING 0x0 ;  /* 0x0000000000007b1d */ /* 0x000fe20000010000 */
[----:B------:R-:W-:Y:S01]  /*1120*/  SHF.R.U32.HI R7, RZ, 0x1f, R16 ;  /* 0x0000001fff077819 */ /* 0x000fe20000011610 */
[----:B------:R-:W-:Y:S01]  /*1130*/  HFMA2.MMA R24, -RZ, RZ, 0, 5.7280063629150390625e-05 ;  /* 0x000003c1ff187435 */ /* 0x000fe200000001ff */
[----:B------:R-:W-:Y:S01]  /*1140*/  IMAD.HI R15, R18, 0x2aaaaaab, RZ ;  /* 0x2aaaaaab120f7827 */ /* 0x000fe200078e02ff */
[----:B------:R-:W-:Y:S02]  /*1150*/  ISETP.LT.AND P1, PT, R6, 0x300, !P0 ;  /* 0x000003000600780c */ /* 0x000fe40004721270 */
[----:B------:R-:W-:Y:S01]  /*1160*/  LEA.HI.SX32 R16, R16, R7, 0x1b ;  /* 0x0000000710107211 */ /* 0x000fe200078fdaff */
[----:B------:R-:W-:Y:S01]  /*1170*/  IMAD R6, R3, -0xc0, R6 ;  /* 0xffffff4003067824 */ /* 0x000fe200078e0206 */
[----:B------:R-:W-:Y:S01]  /*1180*/  SHF.R.U32.HI R28, RZ, 0x1f, R15 ;  /* 0x0000001fff1c7819 */ /* 0x000fe2000001160f */
[----:B------:R-:W-:-:S02]  /*1190*/  IMAD R7, R21, -0xc0, R26 ;  /* 0xffffff4015077824 */ /* 0x000fc400078e021a */
[----:B------:R-:W-:Y:S01]  /*11a0*/  IMAD.MOV.U32 R25, RZ, RZ, 0x3c1 ;  /* 0x000003c1ff197424 */ /* 0x000fe200078e00ff */
[----:B------:R-:W-:Y:S01]  /*11b0*/  ISETP.LT.AND P4, PT, R26, 0x300, !P0 ;  /* 0x000003001a00780c */ /* 0x000fe20004781270 */
[----:B------:R-:W-:Y:S01]  /*11c0*/  IMAD R24, R7, R24, UR7 ;  /* 0x0000000707187e24 */ /* 0x000fe2000f8e0218 */
[----:B------:R-:W-:Y:S01]  /*11d0*/  LEA.HI.SX32 R15, R15, R28, 0x1b ;  /* 0x0000001c0f0f7211 */ /* 0x000fe200078fdaff */
[----:B------:R-:W-:Y:S01]  /*11e0*/  IMAD R26, R6, R25, UR7 ;  /* 0x00000007061a7e24 */ /* 0x000fe2000f8e0219 */
[C---:B------:R-:W-:Y:S01]  /*11f0*/  ISETP.LT.AND P5, PT, R4.reuse, 0x300, !P0 ;  /* 0x000003000400780c */ /* 0x040fe200047a1270 */
[----:B------:R-:W1:Y:S01]  /*1200*/  LDC.64 R6, c[0x0][0x238] ;  /* 0x00008e00ff067b82 */ /* 0x000e620000000a00 */
[----:B------:R-:W-:Y:S01]  /*1210*/  LOP3.LUT R28, R4, 0x380, RZ, 0xfc, !PT ;  /* 0x00000380041c7812 */ /* 0x000fe200078efcff */
[----:B------:R-:W-:Y:S01]  /*1220*/  IMAD R25, R5, -0xc0, R8 ;  /* 0xffffff4005197824 */ /* 0x000fe200078e0208 */
[----:B------:R2:W1:Y:S03]  /*1230*/  LDS R4, [R22] ;  /* 0x0000000016047984 */ /* 0x0004660000000800 */
[----:B------:R-:W-:Y:S01]  /*1240*/  IMAD.HI R23, R28, 0x2aaaaaab, RZ ;  /* 0x2aaaaaab1c177827 */ /* 0x000fe200078e02ff */
[----:B------:R-:W1:Y:S04]  /*1250*/  LDS R17, [R17] ;  /* 0x0000000011117984 */ /* 0x000e680000000800 */
[----:B------:R1:W3:Y:S01]  /*1260*/  LDS R8, [R20] ;  /* 0x0000000014087984 */ /* 0x0002e20000000800 */
[----:B----4-:R-:W-:Y:S01]  /*1270*/  SHF.R.U32.HI R30, RZ, 0x1f, R23 ;  /* 0x0000001fff1e7819 */ /* 0x010fe20000011617 */
[----:B------:R-:W-:Y:S01]  /*1280*/  IMAD.MOV.U32 R34, RZ, RZ, 0x3c1 ;  /* 0x000003c1ff227424 */ /* 0x000fe200078e00ff */
[----:B------:R-:W-:Y:S01]  /*1290*/  ISETP.LT.AND P2, PT, R19, 0x300, !P0 ;  /* 0x000003001300780c */ /* 0x000fe20004741270 */
[----:B------:R-:W-:Y:S01]  /*12a0*/  IMAD R19, R16, -0xc0, R19 ;  /* 0xffffff4010137824 */ /* 0x000fe200078e0213 */
[----:B-----5:R-:W-:Y:S01]  /*12b0*/  LEA.HI.SX32 R9, R23, R30, 0x1b ;  /* 0x0000001e17097211 */ /* 0x020fe200078fdaff */
[-C--:B------:R-:W-:Y:S01]  /*12c0*/  IMAD R32, R25, R34.reuse, UR7 ;  /* 0x0000000719207e24 */ /* 0x080fe2000f8e0222 */
[----:B------:R-:W-:Y:S01]  /*12d0*/  ISETP.LT.AND P0, PT, R18, 0x300, !P0 ;  /* 0x000003001200780c */ /* 0x000fe20004701270 */
[----:B------:R-:W-:Y:S01]  /*12e0*/  IMAD R25, R3, 0x5a180, R26 ;  /* 0x0005a18003197824 */ /* 0x000fe200078e021a */
[----:B------:R-:W-:Y:S01]  /*12f0*/  MOV R3, 0x3c1 ;  /* 0x000003c100037802 */ /* 0x000fe20000000f00 */
[----:B------:R-:W-:-:S02]  /*1300*/  IMAD R23, R19, R34, UR7 ;  /* 0x0000000713177e24 */ /* 0x000fc4000f8e0222 */
[----:B------:R-:W-:Y:S02]  /*1310*/  IMAD R18, R15, -0xc0, R18 ;  /* 0xffffff400f127824 */ /* 0x000fe400078e0212 */
[----:B------:R-:W-:Y:S02]  /*1320*/  IMAD.MOV.U32 R19, RZ, RZ, 0x3c1 ;  /* 0x000003c1ff137424 */ /* 0x000fe400078e00ff */
[----:B0-2---:R-:W-:Y:S02]  /*1330*/  IMAD R22, R9, -0xc0, R28 ;  /* 0xffffff4009167824 */ /* 0x005fe400078e021c */
[----:B------:R-:W-:Y:S02]  /*1340*/  IMAD R21, R21, 0x5a180, R24 ;  /* 0x0005a18015157824 */ /* 0x000fe400078e0218 */
[----:B------:R-:W-:Y:S02]  /*1350*/  IMAD R26, R18, R3, UR7 ;  /* 0x00000007121a7e24 */ /* 0x000fe4000f8e0203 */
[----:B------:R-:W-:-:S02]  /*1360*/  IMAD R22, R22, R19, UR7 ;  /* 0x0000000716167e24 */ /* 0x000fc4000f8e0213 */
[----:B-1----:R-:W-:-:S04]  /*1370*/  IMAD.WIDE R18, R0, 0x4, R6 ;  /* 0x0000000400127825 */ /* 0x002fc800078e0206 */
[----:B------:R-:W-:Y:S01]  /*1380*/  IMAD.WIDE R20, R21, 0x4, R6 ;  /* 0x0000000415147825 */ /* 0x000fe200078e0206 */
[----:B------:R0:W-:Y:S04]  /*1390*/  @P5 STG.E desc[UR8][R18.64], R14 ;  /* 0x0000000e12005986 */ /* 0x0001e8000c101908 */
[----:B------:R0:W-:Y:S01]  /*13a0*/  @P4 STG.E desc[UR8][R20.64], R13 ;  /* 0x0000000d14004986 */ /* 0x0001e2000c101908 */
[----:B------:R-:W-:Y:S01]  /*13b0*/  PLOP3.LUT P4, PT, PT, PT, UP0, 0x80, 0x0 ;  /* 0x000000000000781c */ /* 0x000fe20003f8f008 */
[----:B------:R-:W-:Y:S02]  /*13c0*/  IMAD R27, R15, 0x5a180, R26 ;  /* 0x0005a1800f1b7824 */ /* 0x000fe400078e021a */
[----:B------:R-:W-:Y:S02]  /*13d0*/  IMAD R23, R16, 0x5a180, R23 ;  /* 0x0005a18010177824 */ /* 0x000fe400078e0217 */
[----:B------:R-:W-:-:S02]  /*13e0*/  IMAD R31, R5, 0x5a180, R32 ;  /* 0x0005a180051f7824 */ /* 0x000fc400078e0220 */
[----:B------:R-:W-:-:S04]  /*13f0*/  IMAD.WIDE R24, R25, 0x4, R6 ;  /* 0x0000000419187825 */ /* 0x000fc800078e0206 */
[--C-:B------:R-:W-:Y:S01]  /*1400*/  IMAD.WIDE R2, R2, 0x4, R6.reuse ;  /* 0x0000000402027825 */ /* 0x100fe200078e0206 */
[----:B---3--:R0:W-:Y:S03]  /*1410*/  @P1 STG.E desc[UR8][R24.64], R12 ;  /* 0x0000000c18001986 */ /* 0x0081e6000c101908 */
[--C-:B------:R-:W-:Y:S01]  /*1420*/  IMAD.WIDE R26, R27, 0x4, R6.reuse ;  /* 0x000000041b1a7825 */ /* 0x100fe200078e0206 */
[----:B------:R0:W-:Y:S03]  /*1430*/  @P3 STG.E desc[UR8][R2.64], R11 ;  /* 0x0000000b02003986 */ /* 0x0001e6000c101908 */
[--C-:B------:R-:W-:Y:S01]  /*1440*/  IMAD.WIDE R28, R23, 0x4, R6.reuse ;  /* 0x00000004171c7825 */ /* 0x100fe200078e0206 */
[----:B------:R0:W-:Y:S03]  /*1450*/  @P0 STG.E desc[UR8][R26.64], R4 ;  /* 0x000000041a000986 */ /* 0x0001e6000c101908 */
[----:B------:R-:W-:Y:S01]  /*1460*/  IMAD.WIDE R30, R31, 0x4, R6 ;  /* 0x000000041f1e7825 */ /* 0x000fe200078e0206 */
[----:B------:R0:W-:Y:S04]  /*1470*/  @P2 STG.E desc[UR8][R28.64], R17 ;  /* 0x000000111c002986 */ /* 0x0001e8000c101908 */
[----:B------:R0:W-:Y:S02]  /*1480*/  @P6 STG.E desc[UR8][R30.64], R8 ;  /* 0x000000081e006986 */ /* 0x0001e4000c101908 */
[----:B0-----:R-:W-:Y:S05]  /*1490*/  @!P4 EXIT ;  /* 0x000000000000c94d */ /* 0x001fea0003800000 */
[----:B0-----:R-:W0:Y:S01]  /*14a0*/  LDS R3, [R10] ;  /* 0x000000000a037984 */ /* 0x001e220000000800 */
[----:B------:R-:W-:-:S04]  /*14b0*/  IMAD R9, R9, 0x5a180, R22 ;  /* 0x0005a18009097824 */ /* 0x000fc800078e0216 */
[----:B------:R-:W-:-:S05]  /*14c0*/  IMAD.WIDE R6, R9, 0x4, R6 ;  /* 0x0000000409067825 */ /* 0x000fca00078e0206 */
[----:B0-----:R-:W-:Y:S01]  /*14d0*/  STG.E desc[UR8][R6.64], R3 ;  /* 0x0000000306007986 */ /* 0x001fe2000c101908 */
[----:B------:R-:W-:Y:S05]  /*14e0*/  EXIT ;  /* 0x000000000000794d */ /* 0x000fea0003800000 */
.L_x_0:
[----:B------:R-:W-:-:S00]  /*14f0*/  BRA `(.L_x_0) ;  /* 0xfffffffc00fc7947 */ /* 0x000fc0000383ffff */
[----:B------:R-:W-:-:S00]  /*1500*/  NOP ;  /* 0x0000000000007918 */ /* 0x000fc00000000000 */
[----:B------:R-:W-:-:S00]  /*1510*/  NOP ;  /* 0x0000000000007918 */ /* 0x000fc00000000000 */
[----:B------:R-:W-:-:S00]  /*1520*/  NOP ;  /* 0x0000000000007918 */ /* 0x000fc00000000000 */
[----:B------:R-:W-:-:S00]  /*1530*/  NOP ;  /* 0x0000000000007918 */ /* 0x000fc00000000000 */
[----:B------:R-:W-:-:S00]  /*1540*/  NOP ;  /* 0x0000000000007918 */ /* 0x000fc00000000000 */
[----:B------:R-:W-:-:S00]  /*1550*/  NOP ;  /* 0x0000000000007918 */ /* 0x000fc00000000000 */
[----:B------:R-:W-:-:S00]  /*1560*/  NOP ;  /* 0x0000000000007918 */ /* 0x000fc00000000000 */
[----:B------:R-:W-:-:S00]  /*1570*/  NOP ;  /* 0x0000000000007918 */ /* 0x000fc00000000000 */
.L_x_1:


//--------------------- .nv.global.init           --------------------------
	.section	.nv.global.init,"aw",@progbits
.nv.global.init:
	.type		_$_str,@object
	.size		_$_str,(_$_str_$_2 - _$_str)
_$_str:
        /*0000*/ 	.byte	0x5f, 0x5f, 0x43, 0x55, 0x44, 0x41, 0x5f, 0x46, 0x54, 0x5a, 0x00
	.type		_$_str_$_2,@object
	.size		_$_str_$_2,(.L_1 - _$_str_$_2)
_$_str_$_2:
        /*000b*/ 	.byte	0x5f, 0x5f, 0x43, 0x55, 0x44, 0x41, 0x5f, 0x50, 0x52, 0x45, 0x43, 0x5f, 0x53, 0x51, 0x52, 0x54
        /*001b*/ 	.byte	0x00
.L_1:


//--------------------- .nv.shared.triton_poi_fused__native_batch_norm_legit_no_training_relu_3 --------------------------
	.section	.nv.shared.triton_poi_fused__native_batch_norm_legit_no_training_relu_3,"aw",@nobits
	.sectionflags	@""
	.align	16
	.zero		1024


//--------------------- .nv.constant0.triton_poi_fused__native_batch_norm_legit_no_training_relu_3 --------------------------
	.section	.nv.constant0.triton_poi_fused__native_batch_norm_legit_no_training_relu_3,"a",@progbits
	.sectionflags	@""
	.align	4
.nv.constant0.triton_poi_fused__native_batch_norm_legit_no_training_relu_3:
	.zero		584
